//
// Generated by NVIDIA NVVM Compiler
//
// Compiler Build ID: CL-36424714
// Cuda compilation tools, release 13.0, V13.0.88
// Based on NVVM 20.0.0
//

.version 9.0
.target sm_100
.address_size 64

	// .globl	_Z12somaTensoresPiS_S_iii

.visible .entry _Z12somaTensoresPiS_S_iii(
	.param .u64 .ptr .align 1 _Z12somaTensoresPiS_S_iii_param_0,
	.param .u64 .ptr .align 1 _Z12somaTensoresPiS_S_iii_param_1,
	.param .u64 .ptr .align 1 _Z12somaTensoresPiS_S_iii_param_2,
	.param .u32 _Z12somaTensoresPiS_S_iii_param_3,
	.param .u32 _Z12somaTensoresPiS_S_iii_param_4,
	.param .u32 _Z12somaTensoresPiS_S_iii_param_5
)
{
	.reg .pred 	%p<6>;
	.reg .b32 	%r<23>;
	.reg .b64 	%rd<11>;

	ld.param.u64 	%rd1, [_Z12somaTensoresPiS_S_iii_param_0];
	ld.param.u64 	%rd2, [_Z12somaTensoresPiS_S_iii_param_1];
	ld.param.u64 	%rd3, [_Z12somaTensoresPiS_S_iii_param_2];
	ld.param.u32 	%r2, [_Z12somaTensoresPiS_S_iii_param_3];
	ld.param.u32 	%r3, [_Z12somaTensoresPiS_S_iii_param_4];
	ld.param.u32 	%r5, [_Z12somaTensoresPiS_S_iii_param_5];
	mov.u32 	%r6, %ctaid.x;
	mov.u32 	%r7, %ntid.x;
	mov.u32 	%r8, %tid.x;
	mad.lo.s32 	%r9, %r6, %r7, %r8;
	mov.u32 	%r10, %ctaid.y;
	mov.u32 	%r11, %ntid.y;
	mov.u32 	%r12, %tid.y;
	mad.lo.s32 	%r13, %r10, %r11, %r12;
	mov.u32 	%r15, %ctaid.z;
	mov.u32 	%r16, %ntid.z;
	mov.u32 	%r17, %tid.z;
	mad.lo.s32 	%r18, %r15, %r16, %r17;
	mad.lo.s32 	%r19, %r3, %r18, %r13;
	mad.lo.s32 	%r1, %r19, %r2, %r9;
	setp.ge.s32 	%p1, %r9, %r2;
	setp.ge.s32 	%p2, %r13, %r3;
	or.pred  	%p3, %p1, %p2;
	setp.ge.s32 	%p4, %r18, %r5;
	or.pred  	%p5, %p3, %p4;
	@%p5 bra 	$L__BB0_2;
	cvta.to.global.u64 	%rd4, %rd1;
	cvta.to.global.u64 	%rd5, %rd2;
	cvta.to.global.u64 	%rd6, %rd3;
	mul.wide.s32 	%rd7, %r1, 4;
	add.s64 	%rd8, %rd4, %rd7;
	ld.global.u32 	%r20, [%rd8];
	add.s64 	%rd9, %rd5, %rd7;
	ld.global.u32 	%r21, [%rd9];
	add.s32 	%r22, %r21, %r20;
	add.s64 	%rd10, %rd6, %rd7;
	st.global.u32 	[%rd10], %r22;
$L__BB0_2:
	ret;

}


// ===== COMPILED SASS (sm_100) =====

	.target	sm_100

	.elftype	@"ET_EXEC"


//--------------------- .note.nv.tkinfo           --------------------------
	.section	.note.nv.tkinfo,"",@"SHT_NOTE"
	.sectionflags	@"SHF_NOTE_NV_TKINFO"
	.tkinfo
        /*0018*/ 	.word	0x00000002
        /*0030*/ 	.string	""
        /*0030*/ 	.string	"ptxas"
        /*0030*/ 	.string	"Cuda compilation tools, release 13.0, V13.0.88"
        /*0030*/ 	.string	"Build cuda_13.0.r13.0/compiler.36424714_0"
        /*0030*/ 	.string	"-arch sm_100 -m 64 "



//--------------------- .note.nv.cuinfo           --------------------------
	.section	.note.nv.cuinfo,"",@"SHT_NOTE"
	.sectionflags	@"SHF_NOTE_NV_CUINFO"
        /*0018*/ 	.short	0x0002
        /*001a*/ 	.short	0x0064
        /*001c*/ 	.short	0x0082
	.zero		2


//--------------------- .nv.info                  --------------------------
	.section	.nv.info,"",@"SHT_CUDA_INFO"
	.align	4


	//----- nvinfo : EIATTR_REGCOUNT
	.align		4
        /*0000*/ 	.byte	0x04, 0x2f
        /*0002*/ 	.short	(.L_1 - .L_0)
	.align		4
.L_0:
        /*0004*/ 	.word	index@(_Z12somaTensoresPiS_S_iii)
        /*0008*/ 	.word	0x0000000c


	//----- nvinfo : EIATTR_FRAME_SIZE
	.align		4
.L_1:
        /*000c*/ 	.byte	0x04, 0x11
        /*000e*/ 	.short	(.L_3 - .L_2)
	.align		4
.L_2:
        /*0010*/ 	.word	index@(_Z12somaTensoresPiS_S_iii)
        /*0014*/ 	.word	0x00000000


	//----- nvinfo : EIATTR_MIN_STACK_SIZE
	.align		4
.L_3:
        /*0018*/ 	.byte	0x04, 0x12
        /*001a*/ 	.short	(.L_5 - .L_4)
	.align		4
.L_4:
        /*001c*/ 	.word	index@(_Z12somaTensoresPiS_S_iii)
        /*0020*/ 	.word	0x00000000
.L_5:


//--------------------- .nv.compat                --------------------------
	.section	.nv.compat,"",@"SHT_CUDA_COMPAT_INFO"
	.align	4
        /*0000*/ 	.byte	0x02, 0x09, 0x00, 0x00, 0x02, 0x02, 0x01, 0x00, 0x02, 0x05, 0x05, 0x00, 0x03, 0x07, 0x01, 0x01
        /*0010*/ 	.byte	0x02, 0x03, 0x00, 0x00, 0x02, 0x06, 0x01, 0x00, 0x04, 0x0b, 0x08, 0x00, 0x09, 0x00, 0x00, 0x00
        /*0020*/ 	.byte	0x00, 0x00, 0x00, 0x00


//--------------------- .nv.info._Z12somaTensoresPiS_S_iii --------------------------
	.section	.nv.info._Z12somaTensoresPiS_S_iii,"",@"SHT_CUDA_INFO"
	.sectionflags	@""
	.align	4


	//----- nvinfo : EIATTR_CUDA_API_VERSION
	.align		4
        /*0000*/ 	.byte	0x04, 0x37
        /*0002*/ 	.short	(.L_7 - .L_6)
.L_6:
        /*0004*/ 	.word	0x00000082


	//----- nvinfo : EIATTR_KPARAM_INFO
	.align		4
.L_7:
        /*0008*/ 	.byte	0x04, 0x17
        /*000a*/ 	.short	(.L_9 - .L_8)
.L_8:
        /*000c*/ 	.word	0x00000000
        /*0010*/ 	.short	0x0005
        /*0012*/ 	.short	0x0020
        /*0014*/ 	.byte	0x00, 0xf0, 0x11, 0x00


	//----- nvinfo : EIATTR_KPARAM_INFO
	.align		4
.L_9:
        /*0018*/ 	.byte	0x04, 0x17
        /*001a*/ 	.short	(.L_11 - .L_10)
.L_10:
        /*001c*/ 	.word	0x00000000
        /*0020*/ 	.short	0x0004
        /*0022*/ 	.short	0x001c
        /*0024*/ 	.byte	0x00, 0xf0, 0x11, 0x00


	//----- nvinfo : EIATTR_KPARAM_INFO
	.align		4
.L_11:
        /*0028*/ 	.byte	0x04, 0x17
        /*002a*/ 	.short	(.L_13 - .L_12)
.L_12:
        /*002c*/ 	.word	0x00000000
        /*0030*/ 	.short	0x0003
        /*0032*/ 	.short	0x0018
        /*0034*/ 	.byte	0x00, 0xf0, 0x11, 0x00


	//----- nvinfo : EIATTR_KPARAM_INFO
	.align		4
.L_13:
        /*0038*/ 	.byte	0x04, 0x17
        /*003a*/ 	.short	(.L_15 - .L_14)
.L_14:
        /*003c*/ 	.word	0x00000000
        /*0040*/ 	.short	0x0002
        /*0042*/ 	.short	0x0010
        /*0044*/ 	.byte	0x00, 0xf5, 0x21, 0x00


	//----- nvinfo : EIATTR_KPARAM_INFO
	.align		4
.L_15:
        /*0048*/ 	.byte	0x04, 0x17
        /*004a*/ 	.short	(.L_17 - .L_16)
.L_16:
        /*004c*/ 	.word	0x00000000
        /*0050*/ 	.short	0x0001
        /*0052*/ 	.short	0x0008
        /*0054*/ 	.byte	0x00, 0xf5, 0x21, 0x00


	//----- nvinfo : EIATTR_KPARAM_INFO
	.align		4
.L_17:
        /*0058*/ 	.byte	0x04, 0x17
        /*005a*/ 	.short	(.L_19 - .L_18)
.L_18:
        /*005c*/ 	.word	0x00000000
        /*0060*/ 	.short	0x0000
        /*0062*/ 	.short	0x0000
        /*0064*/ 	.byte	0x00, 0xf5, 0x21, 0x00


	//----- nvinfo : EIATTR_SPARSE_MMA_MASK
	.align		4
.L_19:
        /*0068*/ 	.byte	0x03, 0x50
        /*006a*/ 	.short	0x0000


	//----- nvinfo : EIATTR_MAXREG_COUNT
	.align		4
        /*006c*/ 	.byte	0x03, 0x1b
        /*006e*/ 	.short	0x00ff


	//----- nvinfo : EIATTR_MERCURY_ISA_VERSION
	.align		4
        /*0070*/ 	.byte	0x03, 0x5f
        /*0072*/ 	.short	0x0101


	//----- nvinfo : EIATTR_VRC_CTA_INIT_COUNT
	.align		4
        /*0074*/ 	.byte	0x02, 0x4a
	.zero		1
	.zero		1


	//----- nvinfo : EIATTR_EXIT_INSTR_OFFSETS
	.align		4
        /*0078*/ 	.byte	0x04, 0x1c
        /*007a*/ 	.short	(.L_21 - .L_20)


	//   ....[0]....
.L_20:
        /*007c*/ 	.word	0x00000140


	//   ....[1]....
        /*0080*/ 	.word	0x00000200


	//----- nvinfo : EIATTR_CBANK_PARAM_SIZE
	.align		4
.L_21:
        /*0084*/ 	.byte	0x03, 0x19
        /*0086*/ 	.short	0x0024


	//----- nvinfo : EIATTR_PARAM_CBANK
	.align		4
        /*0088*/ 	.byte	0x04, 0x0a
        /*008a*/ 	.short	(.L_23 - .L_22)
	.align		4
.L_22:
        /*008c*/ 	.word	index@(.nv.constant0._Z12somaTensoresPiS_S_iii)
        /*0090*/ 	.short	0x0380
        /*0092*/ 	.short	0x0024


	//----- nvinfo : EIATTR_SW_WAR
	.align		4
.L_23:
        /*0094*/ 	.byte	0x04, 0x36
        /*0096*/ 	.short	(.L_25 - .L_24)
.L_24:
        /*0098*/ 	.word	0x00000008
.L_25:


//--------------------- .nv.callgraph             --------------------------
	.section	.nv.callgraph,"",@"SHT_CUDA_CALLGRAPH"
	.align	4
	.sectionentsize	8
	.align		4
        /*0000*/ 	.word	0x00000000
	.align		4
        /*0004*/ 	.word	0xffffffff
	.align		4
        /*0008*/ 	.word	0x00000000
	.align		4
        /*000c*/ 	.word	0xfffffffe
	.align		4
        /*0010*/ 	.word	0x00000000
	.align		4
        /*0014*/ 	.word	0xfffffffd
	.align		4
        /*0018*/ 	.word	0x00000000
	.align		4
        /*001c*/ 	.word	0xfffffffc


//--------------------- .text._Z12somaTensoresPiS_S_iii --------------------------
	.section	.text._Z12somaTensoresPiS_S_iii,"ax",@progbits
	.align	128
        .global         _Z12somaTensoresPiS_S_iii
        .type           _Z12somaTensoresPiS_S_iii,@function
        .size           _Z12somaTensoresPiS_S_iii,(.L_x_1 - _Z12somaTensoresPiS_S_iii)
        .other          _Z12somaTensoresPiS_S_iii,@"STO_CUDA_ENTRY STV_DEFAULT"
_Z12somaTensoresPiS_S_iii:
.text._Z12somaTensoresPiS_S_iii:
[----:B------:R-:W-:Y:S01]  /*0000*/  LDC R1, c[0x0][0x37c] ;  /* 0x0000df00ff017b82 */ /* 0x000fe20000000800 */
[----:B------:R-:W0:Y:S07]  /*0010*/  S2R R5, SR_TID.Y ;  /* 0x0000000000057919 */ /* 0x000e2e0000002200 */
[----:B------:R-:W1:Y:S01]  /*0020*/  LDC R0, c[0x0][0x360] ;  /* 0x0000d800ff007b82 */ /* 0x000e620000000800 */
[----:B------:R-:W2:Y:S01]  /*0030*/  LDCU.64 UR8, c[0x0][0x398] ;  /* 0x00007300ff0877ac */ /* 0x000ea20008000a00 */
[----:B------:R-:W1:Y:S01]  /*0040*/  S2R R3, SR_TID.X ;  /* 0x0000000000037919 */ /* 0x000e620000002100 */
[----:B------:R-:W3:Y:S01]  /*0050*/  LDCU UR7, c[0x0][0x3a0] ;  /* 0x00007400ff0777ac */ /* 0x000ee20008000800 */
[----:B------:R-:W4:Y:S04]  /*0060*/  S2R R7, SR_TID.Z ;  /* 0x0000000000077919 */ /* 0x000f280000002300 */
[----:B------:R-:W0:Y:S08]  /*0070*/  S2UR UR5, SR_CTAID.Y ;  /* 0x00000000000579c3 */ /* 0x000e300000002600 */
[----:B------:R-:W0:Y:S08]  /*0080*/  LDC R2, c[0x0][0x364] ;  /* 0x0000d900ff027b82 */ /* 0x000e300000000800 */
[----:B------:R-:W1:Y:S08]  /*0090*/  S2UR UR4, SR_CTAID.X ;  /* 0x00000000000479c3 */ /* 0x000e700000002500 */
[----:B------:R-:W4:Y:S08]  /*00a0*/  S2UR UR6, SR_CTAID.Z ;  /* 0x00000000000679c3 */ /* 0x000f300000002700 */
[----:B------:R-:W4:Y:S01]  /*00b0*/  LDC R4, c[0x0][0x368] ;  /* 0x0000da00ff047b82 */ /* 0x000f220000000800 */
[----:B0-----:R-:W-:-:S05]  /*00c0*/  IMAD R2, R2, UR5, R5 ;  /* 0x0000000502027c24 */ /* 0x001fca000f8e0205 */
[----:B--2---:R-:W-:Y:S01]  /*00d0*/  ISETP.GE.AND P0, PT, R2, UR9, PT ;  /* 0x0000000902007c0c */ /* 0x004fe2000bf06270 */
[----:B-1----:R-:W-:-:S05]  /*00e0*/  IMAD R0, R0, UR4, R3 ;  /* 0x0000000400007c24 */ /* 0x002fca000f8e0203 */
[----:B------:R-:W-:Y:S01]  /*00f0*/  ISETP.GE.OR P0, PT, R0, UR8, P0 ;  /* 0x0000000800007c0c */ /* 0x000fe20008706670 */
[----:B----4-:R-:W-:-:S05]  /*0100*/  IMAD R3, R4, UR6, R7 ;  /* 0x0000000604037c24 */ /* 0x010fca000f8e0207 */
[C---:B---3--:R-:W-:Y:S01]  /*0110*/  ISETP.GE.OR P0, PT, R3.reuse, UR7, P0 ;  /* 0x0000000703007c0c */ /* 0x048fe20008706670 */
[----:B------:R-:W-:-:S04]  /*0120*/  IMAD R3, R3, UR9, R2 ;  /* 0x0000000903037c24 */ /* 0x000fc8000f8e0202 */
[----:B------:R-:W-:-:S08]  /*0130*/  IMAD R9, R3, UR8, R0 ;  /* 0x0000000803097c24 */ /* 0x000fd0000f8e0200 */
[----:B------:R-:W-:Y:S05]  /*0140*/  @P0 EXIT ;  /* 0x000000000000094d */ /* 0x000fea0003800000 */
[----:B------:R-:W0:Y:S01]  /*0150*/  LDC.64 R2, c[0x0][0x380] ;  /* 0x0000e000ff027b82 */ /* 0x000e220000000a00 */
[----:B------:R-:W1:Y:S07]  /*0160*/  LDCU.64 UR4, c[0x0][0x358] ;  /* 0x00006b00ff0477ac */ /* 0x000e6e0008000a00 */
[----:B------:R-:W2:Y:S08]  /*0170*/  LDC.64 R4, c[0x0][0x388] ;  /* 0x0000e200ff047b82 */ /* 0x000eb00000000a00 */
[----:B------:R-:W3:Y:S01]  /*0180*/  LDC.64 R6, c[0x0][0x390] ;  /* 0x0000e400ff067b82 */ /* 0x000ee20000000a00 */
[----:B0-----:R-:W-:-:S06]  /*0190*/  IMAD.WIDE R2, R9, 0x4, R2 ;  /* 0x0000000409027825 */ /* 0x001fcc00078e0202 */
[----:B-1----:R-:W4:Y:S01]  /*01a0*/  LDG.E R2, desc[UR4][R2.64] ;  /* 0x0000000402027981 */ /* 0x002f22000c1e1900 */
[----:B--2---:R-:W-:-:S06]  /*01b0*/  IMAD.WIDE R4, R9, 0x4, R4 ;  /* 0x0000000409047825 */ /* 0x004fcc00078e0204 */
[----:B------:R-:W4:Y:S01]  /*01c0*/  LDG.E R5, desc[UR4][R4.64] ;  /* 0x0000000404057981 */ /* 0x000f22000c1e1900 */
[----:B---3--:R-:W-:Y:S01]  /*01d0*/  IMAD.WIDE R6, R9, 0x4, R6 ;  /* 0x0000000409067825 */ /* 0x008fe200078e0206 */
[----:B----4-:R-:W-:-:S05]  /*01e0*/  IADD3 R9, PT, PT, R2, R5, RZ ;  /* 0x0000000502097210 */ /* 0x010fca0007ffe0ff */
[----:B------:R-:W-:Y:S01]  /*01f0*/  STG.E desc[UR4][R6.64], R9 ;  /* 0x0000000906007986 */ /* 0x000fe2000c101904 */
[----:B------:R-:W-:Y:S05]  /*0200*/  EXIT ;  /* 0x000000000000794d */ /* 0x000fea0003800000 */
.L_x_0:
[----:B------:R-:W-:-:S00]  /*0210*/  BRA `(.L_x_0) ;  /* 0xfffffffc00fc7947 */ /* 0x000fc0000383ffff */
[----:B------:R-:W-:-:S00]  /*0220*/  NOP ;  /* 0x0000000000007918 */ /* 0x000fc00000000000 */
        /* <DEDUP_REMOVED lines=13> */
.L_x_1:


//--------------------- .nv.shared.reserved.0     --------------------------
	.section	.nv.shared.reserved.0,"aw",@nobits
	.weak		__nv_reservedSMEM_offset_0_alias
	.size		__nv_reservedSMEM_offset_0_alias, 0, 64
	.other		__nv_reservedSMEM_offset_0_alias,@"STO_CUDA_RESERVED_SHARED STV_DEFAULT"
__nv_reservedSMEM_offset_0_alias:
	.zero		0
	.zero		64


//--------------------- .nv.constant0._Z12somaTensoresPiS_S_iii --------------------------
	.section	.nv.constant0._Z12somaTensoresPiS_S_iii,"a",@progbits
	.sectionflags	@""
	.align	4
.nv.constant0._Z12somaTensoresPiS_S_iii:
	.zero		932


//--------------------- SYMBOLS --------------------------

	.type		.nv.reservedSmem.offset0,@object
	.size		.nv.reservedSmem.offset0,0x4
